//
// Generated by NVIDIA NVVM Compiler
//
// Compiler Build ID: CL-36424714
// Cuda compilation tools, release 13.0, V13.0.88
// Based on NVVM 20.0.0
//

.version 9.0
.target sm_100
.address_size 64

	// .globl	_Z13conv2DForwardPfS_S_iiiii
// _ZZ13conv2DForwardPfS_S_iiiiiE4tile has been demoted

.visible .entry _Z13conv2DForwardPfS_S_iiiii(
	.param .u64 .ptr .align 1 _Z13conv2DForwardPfS_S_iiiii_param_0,
	.param .u64 .ptr .align 1 _Z13conv2DForwardPfS_S_iiiii_param_1,
	.param .u64 .ptr .align 1 _Z13conv2DForwardPfS_S_iiiii_param_2,
	.param .u32 _Z13conv2DForwardPfS_S_iiiii_param_3,
	.param .u32 _Z13conv2DForwardPfS_S_iiiii_param_4,
	.param .u32 _Z13conv2DForwardPfS_S_iiiii_param_5,
	.param .u32 _Z13conv2DForwardPfS_S_iiiii_param_6,
	.param .u32 _Z13conv2DForwardPfS_S_iiiii_param_7
)
{
	.reg .pred 	%p<15>;
	.reg .b32 	%r<53>;
	.reg .b32 	%f<74>;
	.reg .b64 	%rd<21>;
	// demoted variable
	.shared .align 4 .b8 _ZZ13conv2DForwardPfS_S_iiiiiE4tile[1296];
	ld.param.u64 	%rd3, [_Z13conv2DForwardPfS_S_iiiii_param_0];
	ld.param.u64 	%rd4, [_Z13conv2DForwardPfS_S_iiiii_param_1];
	ld.param.u64 	%rd5, [_Z13conv2DForwardPfS_S_iiiii_param_2];
	ld.param.u32 	%r26, [_Z13conv2DForwardPfS_S_iiiii_param_3];
	ld.param.u32 	%r22, [_Z13conv2DForwardPfS_S_iiiii_param_4];
	ld.param.u32 	%r23, [_Z13conv2DForwardPfS_S_iiiii_param_5];
	ld.param.u32 	%r24, [_Z13conv2DForwardPfS_S_iiiii_param_6];
	ld.param.u32 	%r25, [_Z13conv2DForwardPfS_S_iiiii_param_7];
	cvta.to.global.u64 	%rd1, %rd4;
	cvta.to.global.u64 	%rd2, %rd5;
	mov.u32 	%r1, %tid.x;
	mov.u32 	%r2, %tid.y;
	mov.u32 	%r27, %ctaid.y;
	shl.b32 	%r3, %r27, 4;
	add.s32 	%r4, %r3, %r2;
	mov.u32 	%r28, %ctaid.x;
	shl.b32 	%r5, %r28, 4;
	add.s32 	%r6, %r5, %r1;
	setp.ge.s32 	%p1, %r4, %r26;
	setp.ge.s32 	%p2, %r6, %r22;
	mov.u32 	%r29, _ZZ13conv2DForwardPfS_S_iiiiiE4tile;
	mad.lo.s32 	%r30, %r2, 72, %r29;
	shl.b32 	%r31, %r1, 2;
	add.s32 	%r7, %r30, %r31;
	or.pred  	%p3, %p1, %p2;
	@%p3 bra 	$L__BB0_2;
	cvta.to.global.u64 	%rd6, %rd3;
	mad.lo.s32 	%r33, %r22, %r4, %r6;
	mul.wide.s32 	%rd7, %r33, 4;
	add.s64 	%rd8, %rd6, %rd7;
	ld.global.f32 	%f10, [%rd8];
	st.shared.f32 	[%r7], %f10;
	bra.uni 	$L__BB0_3;
$L__BB0_2:
	mov.b32 	%r32, 0;
	st.shared.u32 	[%r7], %r32;
$L__BB0_3:
	bar.sync 	0;
	or.b32  	%r34, %r2, %r1;
	and.b32  	%r35, %r34, 1008;
	setp.ne.s32 	%p4, %r35, 0;
	setp.ge.s32 	%p5, %r4, %r23;
	setp.ge.s32 	%p6, %r6, %r24;
	or.pred  	%p7, %p5, %p6;
	or.pred  	%p8, %p7, %p4;
	setp.lt.s32 	%p9, %r25, 1;
	or.pred  	%p10, %p8, %p9;
	@%p10 bra 	$L__BB0_9;
	setp.eq.s32 	%p11, %r25, 1;
	mov.b32 	%r52, 0;
	@%p11 bra 	$L__BB0_7;
	and.b32  	%r52, %r25, 2147483646;
	ld.shared.f32 	%f1, [%r7];
	ld.shared.f32 	%f2, [%r7+144];
	ld.shared.f32 	%f3, [%r7+4];
	ld.shared.f32 	%f4, [%r7+8];
	ld.shared.f32 	%f5, [%r7+72];
	ld.shared.f32 	%f6, [%r7+76];
	ld.shared.f32 	%f7, [%r7+80];
	ld.shared.f32 	%f8, [%r7+148];
	ld.shared.f32 	%f9, [%r7+152];
	neg.s32 	%r51, %r52;
	add.s32 	%r38, %r2, %r23;
	add.s32 	%r39, %r38, %r3;
	mad.lo.s32 	%r40, %r24, %r39, %r1;
	add.s32 	%r49, %r40, %r5;
	mul.lo.s32 	%r41, %r24, %r23;
	shl.b32 	%r11, %r41, 1;
	mad.lo.s32 	%r42, %r24, %r4, %r1;
	add.s32 	%r48, %r42, %r5;
	mov.b32 	%r50, 0;
$L__BB0_6:
	add.s32 	%r43, %r50, 9;
	mul.wide.u32 	%rd9, %r50, 4;
	add.s64 	%rd10, %rd1, %rd9;
	ld.global.f32 	%f11, [%rd10];
	fma.rn.f32 	%f12, %f1, %f11, 0f00000000;
	ld.global.f32 	%f13, [%rd10+4];
	fma.rn.f32 	%f14, %f3, %f13, %f12;
	ld.global.f32 	%f15, [%rd10+8];
	fma.rn.f32 	%f16, %f4, %f15, %f14;
	ld.global.f32 	%f17, [%rd10+12];
	fma.rn.f32 	%f18, %f5, %f17, %f16;
	ld.global.f32 	%f19, [%rd10+16];
	fma.rn.f32 	%f20, %f6, %f19, %f18;
	ld.global.f32 	%f21, [%rd10+20];
	fma.rn.f32 	%f22, %f7, %f21, %f20;
	ld.global.f32 	%f23, [%rd10+24];
	fma.rn.f32 	%f24, %f2, %f23, %f22;
	ld.global.f32 	%f25, [%rd10+28];
	fma.rn.f32 	%f26, %f8, %f25, %f24;
	ld.global.f32 	%f27, [%rd10+32];
	fma.rn.f32 	%f28, %f9, %f27, %f26;
	mul.wide.s32 	%rd11, %r48, 4;
	add.s64 	%rd12, %rd2, %rd11;
	st.global.f32 	[%rd12], %f28;
	mul.wide.u32 	%rd13, %r43, 4;
	add.s64 	%rd14, %rd1, %rd13;
	ld.global.f32 	%f29, [%rd14];
	fma.rn.f32 	%f30, %f1, %f29, 0f00000000;
	ld.global.f32 	%f31, [%rd14+4];
	fma.rn.f32 	%f32, %f3, %f31, %f30;
	ld.global.f32 	%f33, [%rd14+8];
	fma.rn.f32 	%f34, %f4, %f33, %f32;
	ld.global.f32 	%f35, [%rd14+12];
	fma.rn.f32 	%f36, %f5, %f35, %f34;
	ld.global.f32 	%f37, [%rd14+16];
	fma.rn.f32 	%f38, %f6, %f37, %f36;
	ld.global.f32 	%f39, [%rd14+20];
	fma.rn.f32 	%f40, %f7, %f39, %f38;
	ld.global.f32 	%f41, [%rd14+24];
	fma.rn.f32 	%f42, %f2, %f41, %f40;
	ld.global.f32 	%f43, [%rd14+28];
	fma.rn.f32 	%f44, %f8, %f43, %f42;
	ld.global.f32 	%f45, [%rd14+32];
	fma.rn.f32 	%f46, %f9, %f45, %f44;
	mul.wide.s32 	%rd15, %r49, 4;
	add.s64 	%rd16, %rd2, %rd15;
	st.global.f32 	[%rd16], %f46;
	add.s32 	%r51, %r51, 2;
	add.s32 	%r50, %r50, 18;
	add.s32 	%r49, %r49, %r11;
	add.s32 	%r48, %r48, %r11;
	setp.ne.s32 	%p12, %r51, 0;
	@%p12 bra 	$L__BB0_6;
$L__BB0_7:
	and.b32  	%r44, %r25, 1;
	setp.eq.b32 	%p13, %r44, 1;
	not.pred 	%p14, %p13;
	@%p14 bra 	$L__BB0_9;
	mul.lo.s32 	%r45, %r52, 9;
	ld.shared.f32 	%f47, [%r7];
	mul.wide.u32 	%rd17, %r45, 4;
	add.s64 	%rd18, %rd1, %rd17;
	ld.global.f32 	%f48, [%rd18];
	fma.rn.f32 	%f49, %f47, %f48, 0f00000000;
	ld.shared.f32 	%f50, [%r7+4];
	ld.global.f32 	%f51, [%rd18+4];
	fma.rn.f32 	%f52, %f50, %f51, %f49;
	ld.shared.f32 	%f53, [%r7+8];
	ld.global.f32 	%f54, [%rd18+8];
	fma.rn.f32 	%f55, %f53, %f54, %f52;
	ld.shared.f32 	%f56, [%r7+72];
	ld.global.f32 	%f57, [%rd18+12];
	fma.rn.f32 	%f58, %f56, %f57, %f55;
	ld.shared.f32 	%f59, [%r7+76];
	ld.global.f32 	%f60, [%rd18+16];
	fma.rn.f32 	%f61, %f59, %f60, %f58;
	ld.shared.f32 	%f62, [%r7+80];
	ld.global.f32 	%f63, [%rd18+20];
	fma.rn.f32 	%f64, %f62, %f63, %f61;
	ld.shared.f32 	%f65, [%r7+144];
	ld.global.f32 	%f66, [%rd18+24];
	fma.rn.f32 	%f67, %f65, %f66, %f64;
	ld.shared.f32 	%f68, [%r7+148];
	ld.global.f32 	%f69, [%rd18+28];
	fma.rn.f32 	%f70, %f68, %f69, %f67;
	ld.shared.f32 	%f71, [%r7+152];
	ld.global.f32 	%f72, [%rd18+32];
	fma.rn.f32 	%f73, %f71, %f72, %f70;
	mad.lo.s32 	%r46, %r52, %r23, %r4;
	mad.lo.s32 	%r47, %r46, %r24, %r6;
	mul.wide.s32 	%rd19, %r47, 4;
	add.s64 	%rd20, %rd2, %rd19;
	st.global.f32 	[%rd20], %f73;
$L__BB0_9:
	ret;

}


// ===== COMPILED SASS (sm_100) =====

	.target	sm_100

	.elftype	@"ET_EXEC"


//--------------------- .note.nv.tkinfo           --------------------------
	.section	.note.nv.tkinfo,"",@"SHT_NOTE"
	.sectionflags	@"SHF_NOTE_NV_TKINFO"
	.tkinfo
        /*0018*/ 	.word	0x00000002
        /*0030*/ 	.string	""
        /*0030*/ 	.string	"ptxas"
        /*0030*/ 	.string	"Cuda compilation tools, release 13.0, V13.0.88"
        /*0030*/ 	.string	"Build cuda_13.0.r13.0/compiler.36424714_0"
        /*0030*/ 	.string	"-arch sm_100 -m 64 "



//--------------------- .note.nv.cuinfo           --------------------------
	.section	.note.nv.cuinfo,"",@"SHT_NOTE"
	.sectionflags	@"SHF_NOTE_NV_CUINFO"
        /*0018*/ 	.short	0x0002
        /*001a*/ 	.short	0x0064
        /*001c*/ 	.short	0x0082
	.zero		2


//--------------------- .nv.info                  --------------------------
	.section	.nv.info,"",@"SHT_CUDA_INFO"
	.align	4


	//----- nvinfo : EIATTR_REGCOUNT
	.align		4
        /*0000*/ 	.byte	0x04, 0x2f
        /*0002*/ 	.short	(.L_1 - .L_0)
	.align		4
.L_0:
        /*0004*/ 	.word	index@(_Z13conv2DForwardPfS_S_iiiii)
        /*0008*/ 	.word	0x00000020


	//----- nvinfo : EIATTR_FRAME_SIZE
	.align		4
.L_1:
        /*000c*/ 	.byte	0x04, 0x11
        /*000e*/ 	.short	(.L_3 - .L_2)
	.align		4
.L_2:
        /*0010*/ 	.word	index@(_Z13conv2DForwardPfS_S_iiiii)
        /*0014*/ 	.word	0x00000000


	//----- nvinfo : EIATTR_MIN_STACK_SIZE
	.align		4
.L_3:
        /*0018*/ 	.byte	0x04, 0x12
        /*001a*/ 	.short	(.L_5 - .L_4)
	.align		4
.L_4:
        /*001c*/ 	.word	index@(_Z13conv2DForwardPfS_S_iiiii)
        /*0020*/ 	.word	0x00000000
.L_5:


//--------------------- .nv.compat                --------------------------
	.section	.nv.compat,"",@"SHT_CUDA_COMPAT_INFO"
	.align	4
        /*0000*/ 	.byte	0x02, 0x09, 0x00, 0x00, 0x02, 0x02, 0x01, 0x00, 0x02, 0x05, 0x05, 0x00, 0x03, 0x07, 0x01, 0x01
        /*0010*/ 	.byte	0x02, 0x03, 0x00, 0x00, 0x02, 0x06, 0x01, 0x00, 0x04, 0x0b, 0x08, 0x00, 0x09, 0x00, 0x00, 0x00
        /*0020*/ 	.byte	0x00, 0x00, 0x00, 0x00


//--------------------- .nv.info._Z13conv2DForwardPfS_S_iiiii --------------------------
	.section	.nv.info._Z13conv2DForwardPfS_S_iiiii,"",@"SHT_CUDA_INFO"
	.sectionflags	@""
	.align	4


	//----- nvinfo : EIATTR_CUDA_API_VERSION
	.align		4
        /*0000*/ 	.byte	0x04, 0x37
        /*0002*/ 	.short	(.L_7 - .L_6)
.L_6:
        /*0004*/ 	.word	0x00000082


	//----- nvinfo : EIATTR_KPARAM_INFO
	.align		4
.L_7:
        /*0008*/ 	.byte	0x04, 0x17
        /*000a*/ 	.short	(.L_9 - .L_8)
.L_8:
        /*000c*/ 	.word	0x00000000
        /*0010*/ 	.short	0x0007
        /*0012*/ 	.short	0x0028
        /*0014*/ 	.byte	0x00, 0xf0, 0x11, 0x00


	//----- nvinfo : EIATTR_KPARAM_INFO
	.align		4
.L_9:
        /*0018*/ 	.byte	0x04, 0x17
        /*001a*/ 	.short	(.L_11 - .L_10)
.L_10:
        /*001c*/ 	.word	0x00000000
        /*0020*/ 	.short	0x0006
        /*0022*/ 	.short	0x0024
        /*0024*/ 	.byte	0x00, 0xf0, 0x11, 0x00


	//----- nvinfo : EIATTR_KPARAM_INFO
	.align		4
.L_11:
        /*0028*/ 	.byte	0x04, 0x17
        /*002a*/ 	.short	(.L_13 - .L_12)
.L_12:
        /*002c*/ 	.word	0x00000000
        /*0030*/ 	.short	0x0005
        /*0032*/ 	.short	0x0020
        /*0034*/ 	.byte	0x00, 0xf0, 0x11, 0x00


	//----- nvinfo : EIATTR_KPARAM_INFO
	.align		4
.L_13:
        /*0038*/ 	.byte	0x04, 0x17
        /*003a*/ 	.short	(.L_15 - .L_14)
.L_14:
        /*003c*/ 	.word	0x00000000
        /*0040*/ 	.short	0x0004
        /*0042*/ 	.short	0x001c
        /*0044*/ 	.byte	0x00, 0xf0, 0x11, 0x00


	//----- nvinfo : EIATTR_KPARAM_INFO
	.align		4
.L_15:
        /*0048*/ 	.byte	0x04, 0x17
        /*004a*/ 	.short	(.L_17 - .L_16)
.L_16:
        /*004c*/ 	.word	0x00000000
        /*0050*/ 	.short	0x0003
        /*0052*/ 	.short	0x0018
        /*0054*/ 	.byte	0x00, 0xf0, 0x11, 0x00


	//----- nvinfo : EIATTR_KPARAM_INFO
	.align		4
.L_17:
        /*0058*/ 	.byte	0x04, 0x17
        /*005a*/ 	.short	(.L_19 - .L_18)
.L_18:
        /*005c*/ 	.word	0x00000000
        /*0060*/ 	.short	0x0002
        /*0062*/ 	.short	0x0010
        /*0064*/ 	.byte	0x00, 0xf5, 0x21, 0x00


	//----- nvinfo : EIATTR_KPARAM_INFO
	.align		4
.L_19:
        /*0068*/ 	.byte	0x04, 0x17
        /*006a*/ 	.short	(.L_21 - .L_20)
.L_20:
        /*006c*/ 	.word	0x00000000
        /*0070*/ 	.short	0x0001
        /*0072*/ 	.short	0x0008
        /*0074*/ 	.byte	0x00, 0xf5, 0x21, 0x00


	//----- nvinfo : EIATTR_KPARAM_INFO
	.align		4
.L_21:
        /*0078*/ 	.byte	0x04, 0x17
        /*007a*/ 	.short	(.L_23 - .L_22)
.L_22:
        /*007c*/ 	.word	0x00000000
        /*0080*/ 	.short	0x0000
        /*0082*/ 	.short	0x0000
        /*0084*/ 	.byte	0x00, 0xf5, 0x21, 0x00


	//----- nvinfo : EIATTR_SPARSE_MMA_MASK
	.align		4
.L_23:
        /*0088*/ 	.byte	0x03, 0x50
        /*008a*/ 	.short	0x0000


	//----- nvinfo : EIATTR_MAXREG_COUNT
	.align		4
        /*008c*/ 	.byte	0x03, 0x1b
        /*008e*/ 	.short	0x00ff


	//----- nvinfo : EIATTR_NUM_BARRIERS
	.align		4
        /*0090*/ 	.byte	0x02, 0x4c
        /*0092*/ 	.byte	0x01
	.zero		1


	//----- nvinfo : EIATTR_MERCURY_ISA_VERSION
	.align		4
        /*0094*/ 	.byte	0x03, 0x5f
        /*0096*/ 	.short	0x0101


	//----- nvinfo : EIATTR_VRC_CTA_INIT_COUNT
	.align		4
        /*0098*/ 	.byte	0x02, 0x4a
	.zero		1
	.zero		1


	//----- nvinfo : EIATTR_EXIT_INSTR_OFFSETS
	.align		4
        /*009c*/ 	.byte	0x04, 0x1c
        /*009e*/ 	.short	(.L_25 - .L_24)


	//   ....[0]....
.L_24:
        /*00a0*/ 	.word	0x000001f0


	//   ....[1]....
        /*00a4*/ 	.word	0x000006e0


	//   ....[2]....
        /*00a8*/ 	.word	0x00000a30


	//----- nvinfo : EIATTR_CBANK_PARAM_SIZE
	.align		4
.L_25:
        /*00ac*/ 	.byte	0x03, 0x19
        /*00ae*/ 	.short	0x002c


	//----- nvinfo : EIATTR_PARAM_CBANK
	.align		4
        /*00b0*/ 	.byte	0x04, 0x0a
        /*00b2*/ 	.short	(.L_27 - .L_26)
	.align		4
.L_26:
        /*00b4*/ 	.word	index@(.nv.constant0._Z13conv2DForwardPfS_S_iiiii)
        /*00b8*/ 	.short	0x0380
        /*00ba*/ 	.short	0x002c


	//----- nvinfo : EIATTR_SW_WAR
	.align		4
.L_27:
        /*00bc*/ 	.byte	0x04, 0x36
        /*00be*/ 	.short	(.L_29 - .L_28)
.L_28:
        /*00c0*/ 	.word	0x00000008
.L_29:


//--------------------- .nv.callgraph             --------------------------
	.section	.nv.callgraph,"",@"SHT_CUDA_CALLGRAPH"
	.align	4
	.sectionentsize	8
	.align		4
        /*0000*/ 	.word	0x00000000
	.align		4
        /*0004*/ 	.word	0xffffffff
	.align		4
        /*0008*/ 	.word	0x00000000
	.align		4
        /*000c*/ 	.word	0xfffffffe
	.align		4
        /*0010*/ 	.word	0x00000000
	.align		4
        /*0014*/ 	.word	0xfffffffd
	.align		4
        /*0018*/ 	.word	0x00000000
	.align		4
        /*001c*/ 	.word	0xfffffffc


//--------------------- .text._Z13conv2DForwardPfS_S_iiiii --------------------------
	.section	.text._Z13conv2DForwardPfS_S_iiiii,"ax",@progbits
	.align	128
        .global         _Z13conv2DForwardPfS_S_iiiii
        .type           _Z13conv2DForwardPfS_S_iiiii,@function
        .size           _Z13conv2DForwardPfS_S_iiiii,(.L_x_3 - _Z13conv2DForwardPfS_S_iiiii)
        .other          _Z13conv2DForwardPfS_S_iiiii,@"STO_CUDA_ENTRY STV_DEFAULT"
_Z13conv2DForwardPfS_S_iiiii:
.text._Z13conv2DForwardPfS_S_iiiii:
[----:B------:R-:W-:Y:S01]  /*0000*/  LDC R1, c[0x0][0x37c] ;  /* 0x0000df00ff017b82 */ /* 0x000fe20000000800 */
[----:B------:R-:W0:Y:S01]  /*0010*/  S2R R2, SR_TID.X ;  /* 0x0000000000027919 */ /* 0x000e220000002100 */
[----:B------:R-:W1:Y:S01]  /*0020*/  LDCU.64 UR4, c[0x0][0x398] ;  /* 0x00007300ff0477ac */ /* 0x000e620008000a00 */
[----:B------:R-:W0:Y:S01]  /*0030*/  S2R R25, SR_CTAID.X ;  /* 0x0000000000197919 */ /* 0x000e220000002500 */
[----:B------:R-:W2:Y:S01]  /*0040*/  LDCU.64 UR8, c[0x0][0x358] ;  /* 0x00006b00ff0877ac */ /* 0x000ea20008000a00 */
[----:B------:R-:W3:Y:S01]  /*0050*/  S2R R7, SR_TID.Y ;  /* 0x0000000000077919 */ /* 0x000ee20000002200 */
[----:B------:R-:W4:Y:S01]  /*0060*/  LDCU.64 UR10, c[0x0][0x3a0] ;  /* 0x00007400ff0a77ac */ /* 0x000f220008000a00 */
[----:B------:R-:W3:Y:S01]  /*0070*/  S2R R6, SR_CTAID.Y ;  /* 0x0000000000067919 */ /* 0x000ee20000002600 */
[----:B------:R-:W5:Y:S01]  /*0080*/  LDCU UR7, c[0x0][0x3a8] ;  /* 0x00007500ff0777ac */ /* 0x000f620008000800 */
[----:B0-----:R-:W-:-:S04]  /*0090*/  LEA R10, R25, R2, 0x4 ;  /* 0x00000002190a7211 */ /* 0x001fc800078e20ff */
[----:B-1----:R-:W-:Y:S02]  /*00a0*/  ISETP.GE.AND P0, PT, R10, UR5, PT ;  /* 0x000000050a007c0c */ /* 0x002fe4000bf06270 */
[----:B---3--:R-:W-:-:S04]  /*00b0*/  LEA R13, R6, R7, 0x4 ;  /* 0x00000007060d7211 */ /* 0x008fc800078e20ff */
[----:B------:R-:W-:-:S13]  /*00c0*/  ISETP.GE.OR P0, PT, R13, UR4, P0 ;  /* 0x000000040d007c0c */ /* 0x000fda0008706670 */
[----:B------:R-:W0:Y:S01]  /*00d0*/  @!P0 LDC.64 R4, c[0x0][0x380] ;  /* 0x0000e000ff048b82 */ /* 0x000e220000000a00 */
[----:B------:R-:W-:-:S04]  /*00e0*/  @!P0 IMAD R3, R13, UR5, R10 ;  /* 0x000000050d038c24 */ /* 0x000fc8000f8e020a */
[----:B0-----:R-:W-:-:S06]  /*00f0*/  @!P0 IMAD.WIDE R4, R3, 0x4, R4 ;  /* 0x0000000403048825 */ /* 0x001fcc00078e0204 */
[----:B--2---:R-:W2:Y:S01]  /*0100*/  @!P0 LDG.E R4, desc[UR8][R4.64] ;  /* 0x0000000804048981 */ /* 0x004ea2000c1e1900 */
[----:B------:R-:W-:Y:S02]  /*0110*/  MOV R0, 0x400 ;  /* 0x0000040000007802 */ /* 0x000fe40000000f00 */
[----:B----4-:R-:W-:Y:S01]  /*0120*/  ISETP.GE.AND P2, PT, R10, UR11, PT ;  /* 0x0000000b0a007c0c */ /* 0x010fe2000bf46270 */
[----:B------:R-:W0:Y:S01]  /*0130*/  S2R R3, SR_CgaCtaId ;  /* 0x0000000000037919 */ /* 0x000e220000008800 */
[----:B------:R-:W-:Y:S02]  /*0140*/  LOP3.LUT P1, RZ, R7, 0x3f0, R2, 0xc8, !PT ;  /* 0x000003f007ff7812 */ /* 0x000fe4000782c802 */
[----:B------:R-:W-:-:S04]  /*0150*/  ISETP.GE.OR P2, PT, R13, UR10, P2 ;  /* 0x0000000a0d007c0c */ /* 0x000fc80009746670 */
[----:B------:R-:W-:Y:S02]  /*0160*/  PLOP3.LUT P1, PT, P2, P1, PT, 0xf8, 0x8f ;  /* 0x00000000008f781c */ /* 0x000fe40001723f70 */
[----:B0-----:R-:W-:Y:S02]  /*0170*/  LEA R0, R3, R0, 0x18 ;  /* 0x0000000003007211 */ /* 0x001fe400078ec0ff */
[----:B-----5:R-:W-:-:S03]  /*0180*/  MOV R3, UR7 ;  /* 0x0000000700037c02 */ /* 0x020fc60008000f00 */
[----:B------:R-:W-:Y:S01]  /*0190*/  IMAD R11, R7, 0x48, R0 ;  /* 0x00000048070b7824 */ /* 0x000fe200078e0200 */
[----:B------:R-:W-:-:S04]  /*01a0*/  ISETP.LT.OR P1, PT, R3, 0x1, P1 ;  /* 0x000000010300780c */ /* 0x000fc80000f21670 */
[----:B------:R-:W-:-:S05]  /*01b0*/  LEA R11, R2, R11, 0x2 ;  /* 0x0000000b020b7211 */ /* 0x000fca00078e10ff */
[----:B--2---:R0:W-:Y:S04]  /*01c0*/  @!P0 STS [R11], R4 ;  /* 0x000000040b008388 */ /* 0x0041e80000000800 */
[----:B------:R0:W-:Y:S01]  /*01d0*/  @P0 STS [R11], RZ ;  /* 0x000000ff0b000388 */ /* 0x0001e20000000800 */
[----:B------:R-:W-:Y:S06]  /*01e0*/  BAR.SYNC.DEFER_BLOCKING 0x0 ;  /* 0x0000000000007b1d */ /* 0x000fec0000010000 */
[----:B------:R-:W-:Y:S05]  /*01f0*/  @P1 EXIT ;  /* 0x000000000000194d */ /* 0x000fea0003800000 */
[----:B------:R-:W-:Y:S01]  /*0200*/  UISETP.NE.AND UP0, UPT, UR7, 0x1, UPT ;  /* 0x000000010700788c */ /* 0x000fe2000bf05270 */
[----:B------:R-:W-:-:S08]  /*0210*/  UMOV UR4, URZ ;  /* 0x000000ff00047c82 */ /* 0x000fd00008000000 */
[----:B------:R-:W-:Y:S05]  /*0220*/  BRA.U !UP0, `(.L_x_0) ;  /* 0x0000000508207547 */ /* 0x000fea000b800000 */
[----:B------:R1:W2:Y:S01]  /*0230*/  LDS R0, [R11] ;  /* 0x000000000b007984 */ /* 0x0002a20000000800 */
[----:B------:R-:W-:Y:S01]  /*0240*/  IADD3 R3, PT, PT, R7, UR10, RZ ;  /* 0x0000000a07037c10 */ /* 0x000fe2000fffe0ff */
[----:B0-----:R-:W-:Y:S02]  /*0250*/  IMAD R4, R13, UR11, R2 ;  /* 0x0000000b0d047c24 */ /* 0x001fe4000f8e0202 */
[----:B------:R-:W-:Y:S01]  /*0260*/  HFMA2 R21, -RZ, RZ, 0, 0 ;  /* 0x00000000ff157431 */ /* 0x000fe200000001ff */
[----:B------:R1:W0:Y:S01]  /*0270*/  LDS R12, [R11+0x90] ;  /* 0x000090000b0c7984 */ /* 0x0002220000000800 */
[----:B------:R-:W-:Y:S01]  /*0280*/  LEA R3, R6, R3, 0x4 ;  /* 0x0000000306037211 */ /* 0x000fe200078e20ff */
[----:B------:R-:W-:Y:S01]  /*0290*/  ULOP3.LUT UR4, UR7, 0x7ffffffe, URZ, 0xc0, !UPT ;  /* 0x7ffffffe07047892 */ /* 0x000fe2000f8ec0ff */
[----:B------:R-:W-:Y:S01]  /*02a0*/  LEA R23, R25, R4, 0x4 ;  /* 0x0000000419177211 */ /* 0x000fe200078e20ff */
[----:B------:R1:W3:Y:S01]  /*02b0*/  LDS R14, [R11+0x4] ;  /* 0x000004000b0e7984 */ /* 0x0002e20000000800 */
[----:B------:R-:W-:-:S02]  /*02c0*/  UIMAD UR5, UR11, UR10, URZ ;  /* 0x0000000a0b0572a4 */ /* 0x000fc4000f8e02ff */
[----:B------:R-:W-:Y:S01]  /*02d0*/  IMAD R2, R3, UR11, R2 ;  /* 0x0000000b03027c24 */ /* 0x000fe2000f8e0202 */
[----:B------:R-:W-:Y:S01]  /*02e0*/  UIADD3 UR6, UPT, UPT, -UR4, URZ, URZ ;  /* 0x000000ff04067290 */ /* 0x000fe2000fffe1ff */
[----:B------:R1:W4:Y:S03]  /*02f0*/  LDS R15, [R11+0x8] ;  /* 0x000008000b0f7984 */ /* 0x0003260000000800 */
[----:B------:R-:W-:Y:S01]  /*0300*/  LEA R25, R25, R2, 0x4 ;  /* 0x0000000219197211 */ /* 0x000fe200078e20ff */
[----:B------:R1:W0:Y:S04]  /*0310*/  LDS R16, [R11+0x48] ;  /* 0x000048000b107984 */ /* 0x0002280000000800 */
[----:B------:R1:W0:Y:S04]  /*0320*/  LDS R17, [R11+0x4c] ;  /* 0x00004c000b117984 */ /* 0x0002280000000800 */
[----:B------:R1:W0:Y:S04]  /*0330*/  LDS R18, [R11+0x50] ;  /* 0x000050000b127984 */ /* 0x0002280000000800 */
[----:B------:R1:W0:Y:S04]  /*0340*/  LDS R19, [R11+0x94] ;  /* 0x000094000b137984 */ /* 0x0002280000000800 */
[----:B------:R1:W0:Y:S02]  /*0350*/  LDS R20, [R11+0x98] ;  /* 0x000098000b147984 */ /* 0x0002240000000800 */
.L_x_1:
[----:B------:R-:W5:Y:S02]  /*0360*/  LDC.64 R2, c[0x0][0x388] ;  /* 0x0000e200ff027b82 */ /* 0x000f640000000a00 */
[----:B-----5:R-:W-:-:S05]  /*0370*/  IMAD.WIDE.U32 R8, R21, 0x4, R2 ;  /* 0x0000000415087825 */ /* 0x020fca00078e0002 */
[----:B0-----:R-:W2:Y:S04]  /*0380*/  LDG.E R5, desc[UR8][R8.64] ;  /* 0x0000000808057981 */ /* 0x001ea8000c1e1900 */
[----:B------:R-:W3:Y:S04]  /*0390*/  LDG.E R22, desc[UR8][R8.64+0x4] ;  /* 0x0000040808167981 */ /* 0x000ee8000c1e1900 */
[----:B------:R-:W4:Y:S04]  /*03a0*/  LDG.E R4, desc[UR8][R8.64+0x8] ;  /* 0x0000080808047981 */ /* 0x000f28000c1e1900 */
[----:B------:R-:W0:Y:S04]  /*03b0*/  LDG.E R7, desc[UR8][R8.64+0xc] ;  /* 0x00000c0808077981 */ /* 0x000e28000c1e1900 */
[----:B------:R-:W5:Y:S04]  /*03c0*/  LDG.E R6, desc[UR8][R8.64+0x10] ;  /* 0x0000100808067981 */ /* 0x000f68000c1e1900 */
[----:B------:R-:W5:Y:S04]  /*03d0*/  LDG.E R27, desc[UR8][R8.64+0x14] ;  /* 0x00001408081b7981 */ /* 0x000f68000c1e1900 */
[----:B------:R-:W5:Y:S04]  /*03e0*/  LDG.E R29, desc[UR8][R8.64+0x18] ;  /* 0x00001808081d7981 */ /* 0x000f68000c1e1900 */
[----:B------:R-:W5:Y:S01]  /*03f0*/  LDG.E R24, desc[UR8][R8.64+0x1c] ;  /* 0x00001c0808187981 */ /* 0x000f62000c1e1900 */
[----:B--2---:R-:W-:-:S04]  /*0400*/  FFMA R5, R0, R5, RZ ;  /* 0x0000000500057223 */ /* 0x004fc800000000ff */
[----:B---3--:R-:W-:Y:S02]  /*0410*/  FFMA R26, R14, R22, R5 ;  /* 0x000000160e1a7223 */ /* 0x008fe40000000005 */
[----:B------:R-:W2:Y:S02]  /*0420*/  LDG.E R22, desc[UR8][R8.64+0x20] ;  /* 0x0000200808167981 */ /* 0x000ea4000c1e1900 */
[----:B----4-:R-:W-:Y:S02]  /*0430*/  FFMA R26, R15, R4, R26 ;  /* 0x000000040f1a7223 */ /* 0x010fe4000000001a */
[----:B------:R-:W3:Y:S02]  /*0440*/  LDC.64 R4, c[0x0][0x390] ;  /* 0x0000e400ff047b82 */ /* 0x000ee40000000a00 */
[----:B0-----:R-:W-:-:S04]  /*0450*/  FFMA R26, R16, R7, R26 ;  /* 0x00000007101a7223 */ /* 0x001fc8000000001a */
[----:B-----5:R-:W-:-:S04]  /*0460*/  FFMA R7, R17, R6, R26 ;  /* 0x0000000611077223 */ /* 0x020fc8000000001a */
[----:B------:R-:W-:-:S04]  /*0470*/  FFMA R7, R18, R27, R7 ;  /* 0x0000001b12077223 */ /* 0x000fc80000000007 */
[----:B------:R-:W-:Y:S01]  /*0480*/  FFMA R6, R12, R29, R7 ;  /* 0x0000001d0c067223 */ /* 0x000fe20000000007 */
[----:B------:R-:W-:-:S03]  /*0490*/  IADD3 R27, PT, PT, R21, 0x9, RZ ;  /* 0x00000009151b7810 */ /* 0x000fc60007ffe0ff */
[----:B------:R-:W-:Y:S02]  /*04a0*/  FFMA R29, R19, R24, R6 ;  /* 0x00000018131d7223 */ /* 0x000fe40000000006 */
[----:B------:R-:W-:-:S04]  /*04b0*/  IMAD.WIDE.U32 R2, R27, 0x4, R2 ;  /* 0x000000041b027825 */ /* 0x000fc800078e0002 */
[----:B---3--:R-:W-:-:S04]  /*04c0*/  IMAD.WIDE R6, R23, 0x4, R4 ;  /* 0x0000000417067825 */ /* 0x008fc800078e0204 */
[----:B--2---:R-:W-:-:S05]  /*04d0*/  FFMA R26, R20, R22, R29 ;  /* 0x00000016141a7223 */ /* 0x004fca000000001d */
[----:B------:R0:W-:Y:S04]  /*04e0*/  STG.E desc[UR8][R6.64], R26 ;  /* 0x0000001a06007986 */ /* 0x0001e8000c101908 */
[----:B------:R-:W2:Y:S04]  /*04f0*/  LDG.E R29, desc[UR8][R2.64] ;  /* 0x00000008021d7981 */ /* 0x000ea8000c1e1900 */
[----:B------:R-:W3:Y:S04]  /*0500*/  LDG.E R28, desc[UR8][R2.64+0x4] ;  /* 0x00000408021c7981 */ /* 0x000ee8000c1e1900 */
[----:B------:R-:W4:Y:S04]  /*0510*/  LDG.E R22, desc[UR8][R2.64+0x8] ;  /* 0x0000080802167981 */ /* 0x000f28000c1e1900 */
[----:B------:R-:W5:Y:S04]  /*0520*/  LDG.E R27, desc[UR8][R2.64+0xc] ;  /* 0x00000c08021b7981 */ /* 0x000f68000c1e1900 */
[----:B------:R-:W5:Y:S04]  /*0530*/  LDG.E R8, desc[UR8][R2.64+0x10] ;  /* 0x0000100802087981 */ /* 0x000f68000c1e1900 */
[----:B------:R-:W5:Y:S04]  /*0540*/  LDG.E R9, desc[UR8][R2.64+0x14] ;  /* 0x0000140802097981 */ /* 0x000f68000c1e1900 */
[----:B0-----:R-:W5:Y:S01]  /*0550*/  LDG.E R7, desc[UR8][R2.64+0x20] ;  /* 0x0000200802077981 */ /* 0x001f62000c1e1900 */
[----:B--2---:R-:W-:-:S03]  /*0560*/  FFMA R24, R0, R29, RZ ;  /* 0x0000001d00187223 */ /* 0x004fc600000000ff */
[----:B------:R-:W2:Y:S01]  /*0570*/  LDG.E R29, desc[UR8][R2.64+0x18] ;  /* 0x00001808021d7981 */ /* 0x000ea2000c1e1900 */
[----:B---3--:R-:W-:-:S03]  /*0580*/  FFMA R28, R14, R28, R24 ;  /* 0x0000001c0e1c7223 */ /* 0x008fc60000000018 */
[----:B------:R0:W3:Y:S01]  /*0590*/  LDG.E R24, desc[UR8][R2.64+0x1c] ;  /* 0x00001c0802187981 */ /* 0x0000e2000c1e1900 */
[----:B----4-:R-:W-:-:S04]  /*05a0*/  FFMA R22, R15, R22, R28 ;  /* 0x000000160f167223 */ /* 0x010fc8000000001c */
[----:B-----5:R-:W-:-:S04]  /*05b0*/  FFMA R22, R16, R27, R22 ;  /* 0x0000001b10167223 */ /* 0x020fc80000000016 */
[----:B------:R-:W-:-:S04]  /*05c0*/  FFMA R27, R17, R8, R22 ;  /* 0x00000008111b7223 */ /* 0x000fc80000000016 */
[----:B------:R-:W-:Y:S01]  /*05d0*/  FFMA R9, R18, R9, R27 ;  /* 0x0000000912097223 */ /* 0x000fe2000000001b */
[----:B------:R-:W-:Y:S01]  /*05e0*/  IMAD.WIDE R4, R25, 0x4, R4 ;  /* 0x0000000419047825 */ /* 0x000fe200078e0204 */
[----:B------:R-:W-:-:S04]  /*05f0*/  UIADD3 UR6, UPT, UPT, UR6, 0x2, URZ ;  /* 0x0000000206067890 */ /* 0x000fc8000fffe0ff */
[----:B------:R-:W-:Y:S01]  /*0600*/  UISETP.NE.AND UP0, UPT, UR6, URZ, UPT ;  /* 0x000000ff0600728c */ /* 0x000fe2000bf05270 */
[----:B0-----:R-:W-:Y:S02]  /*0610*/  MOV R2, UR5 ;  /* 0x0000000500027c02 */ /* 0x001fe40008000f00 */
[----:B------:R-:W-:Y:S02]  /*0620*/  IADD3 R21, PT, PT, R21, 0x12, RZ ;  /* 0x0000001215157810 */ /* 0x000fe40007ffe0ff */
[----:B------:R-:W-:Y:S01]  /*0630*/  LEA R25, R2, R25, 0x1 ;  /* 0x0000001902197211 */ /* 0x000fe200078e08ff */
[----:B--2---:R-:W-:-:S04]  /*0640*/  FFMA R6, R12, R29, R9 ;  /* 0x0000001d0c067223 */ /* 0x004fc80000000009 */
[----:B---3--:R-:W-:-:S04]  /*0650*/  FFMA R9, R19, R24, R6 ;  /* 0x0000001813097223 */ /* 0x008fc80000000006 */
[----:B------:R-:W-:-:S05]  /*0660*/  FFMA R7, R20, R7, R9 ;  /* 0x0000000714077223 */ /* 0x000fca0000000009 */
[----:B------:R0:W-:Y:S01]  /*0670*/  STG.E desc[UR8][R4.64], R7 ;  /* 0x0000000704007986 */ /* 0x0001e2000c101908 */
[----:B------:R-:W-:-:S04]  /*0680*/  MOV R6, UR5 ;  /* 0x0000000500067c02 */ /* 0x000fc80008000f00 */
[----:B------:R-:W-:Y:S01]  /*0690*/  LEA R23, R6, R23, 0x1 ;  /* 0x0000001706177211 */ /* 0x000fe200078e08ff */
[----:B------:R-:W-:Y:S06]  /*06a0*/  BRA.U UP0, `(.L_x_1) ;  /* 0xfffffffd002c7547 */ /* 0x000fec000b83ffff */
.L_x_0:
[----:B------:R-:W-:-:S04]  /*06b0*/  ULOP3.LUT UR5, UR7, 0x1, URZ, 0xc0, !UPT ;  /* 0x0000000107057892 */ /* 0x000fc8000f8ec0ff */
[----:B------:R-:W-:-:S06]  /*06c0*/  UISETP.NE.U32.AND UP0, UPT, UR5, 0x1, UPT ;  /* 0x000000010500788c */ /* 0x000fcc000bf05070 */
[----:B------:R-:W-:-:S13]  /*06d0*/  PLOP3.LUT P0, PT, PT, PT, UP0, 0x80, 0x8 ;  /* 0x000000000008781c */ /* 0x000fda0003f0f008 */
[----:B------:R-:W-:Y:S05]  /*06e0*/  @P0 EXIT ;  /* 0x000000000000094d */ /* 0x000fea0003800000 */
[----:B------:R-:W2:Y:S01]  /*06f0*/  LDCU.64 UR6, c[0x0][0x388] ;  /* 0x00007100ff0677ac */ /* 0x000ea20008000a00 */
[----:B------:R-:W3:Y:S01]  /*0700*/  LDS R0, [R11] ;  /* 0x000000000b007984 */ /* 0x000ee20000000800 */
[----:B------:R-:W-:-:S03]  /*0710*/  UIMAD UR5, UR4, 0x9, URZ ;  /* 0x00000009040578a4 */ /* 0x000fc6000f8e02ff */
[----:B------:R-:W-:Y:S01]  /*0720*/  LDS R28, [R11+0x8] ;  /* 0x000008000b1c7984 */ /* 0x000fe20000000800 */
[----:B--2---:R-:W-:-:S06]  /*0730*/  UIMAD.WIDE.U32 UR6, UR5, 0x4, UR6 ;  /* 0x00000004050678a5 */ /* 0x004fcc000f8e0006 */
[----:B------:R-:W-:Y:S02]  /*0740*/  MOV R8, UR6 ;  /* 0x0000000600087c02 */ /* 0x000fe40008000f00 */
[----:B------:R-:W-:Y:S02]  /*0750*/  MOV R9, UR7 ;  /* 0x0000000700097c02 */ /* 0x000fe40008000f00 */
[----:B------:R-:W-:Y:S02]  /*0760*/  MOV R14, UR6 ;  /* 0x00000006000e7c02 */ /* 0x000fe40008000f00 */
[----:B------:R-:W-:Y:S01]  /*0770*/  MOV R15, UR7 ;  /* 0x00000007000f7c02 */ /* 0x000fe20008000f00 */
[----:B------:R-:W3:Y:S01]  /*0780*/  LDG.E R3, desc[UR8][R8.64] ;  /* 0x0000000808037981 */ /* 0x000ee2000c1e1900 */
[----:B------:R-:W-:Y:S02]  /*0790*/  MOV R16, UR6 ;  /* 0x0000000600107c02 */ /* 0x000fe40008000f00 */
[----:B------:R-:W-:Y:S01]  /*07a0*/  MOV R17, UR7 ;  /* 0x0000000700117c02 */ /* 0x000fe20008000f00 */
[----:B0-----:R-:W2:Y:S01]  /*07b0*/  LDG.E R4, desc[UR8][R14.64+0x4] ;  /* 0x000004080e047981 */ /* 0x001ea2000c1e1900 */
[----:B------:R-:W-:-:S02]  /*07c0*/  MOV R18, UR6 ;  /* 0x0000000600127c02 */ /* 0x000fc40008000f00 */
[----:B------:R-:W-:Y:S01]  /*07d0*/  MOV R19, UR7 ;  /* 0x0000000700137c02 */ /* 0x000fe20008000f00 */
[----:B------:R-:W4:Y:S01]  /*07e0*/  LDG.E R2, desc[UR8][R16.64+0x8] ;  /* 0x0000080810027981 */ /* 0x000f22000c1e1900 */
[----:B------:R-:W-:Y:S02]  /*07f0*/  MOV R20, UR6 ;  /* 0x0000000600147c02 */ /* 0x000fe40008000f00 */
[----:B------:R-:W-:Y:S01]  /*0800*/  MOV R21, UR7 ;  /* 0x0000000700157c02 */ /* 0x000fe20008000f00 */
[----:B------:R0:W5:Y:S01]  /*0810*/  LDG.E R5, desc[UR8][R18.64+0xc] ;  /* 0x00000c0812057981 */ /* 0x000162000c1e1900 */
[----:B------:R-:W-:Y:S02]  /*0820*/  MOV R22, UR6 ;  /* 0x0000000600167c02 */ /* 0x000fe40008000f00 */
[----:B------:R-:W-:Y:S01]  /*0830*/  MOV R23, UR7 ;  /* 0x0000000700177c02 */ /* 0x000fe20008000f00 */
[----:B------:R-:W5:Y:S01]  /*0840*/  LDG.E R6, desc[UR8][R20.64+0x10] ;  /* 0x0000100814067981 */ /* 0x000f62000c1e1900 */
[----:B------:R-:W-:-:S02]  /*0850*/  MOV R24, UR6 ;  /* 0x0000000600187c02 */ /* 0x000fc40008000f00 */
[----:B------:R-:W-:Y:S01]  /*0860*/  MOV R25, UR7 ;  /* 0x0000000700197c02 */ /* 0x000fe20008000f00 */
[----:B------:R-:W5:Y:S01]  /*0870*/  LDG.E R7, desc[UR8][R22.64+0x14] ;  /* 0x0000140816077981 */ /* 0x000f62000c1e1900 */
[----:B------:R-:W-:-:S03]  /*0880*/  MOV R26, UR6 ;  /* 0x00000006001a7c02 */ /* 0x000fc60008000f00 */
[----:B------:R-:W5:Y:S01]  /*0890*/  LDG.E R12, desc[UR8][R24.64+0x18] ;  /* 0x00001808180c7981 */ /* 0x000f62000c1e1900 */
[----:B------:R-:W-:-:S03]  /*08a0*/  MOV R27, UR7 ;  /* 0x00000007001b7c02 */ /* 0x000fc60008000f00 */
[----:B------:R1:W5:Y:S04]  /*08b0*/  LDG.E R15, desc[UR8][R8.64+0x1c] ;  /* 0x00001c08080f7981 */ /* 0x000368000c1e1900 */
[----:B------:R-:W5:Y:S04]  /*08c0*/  LDG.E R14, desc[UR8][R26.64+0x20] ;  /* 0x000020081a0e7981 */ /* 0x000f68000c1e1900 */
[----:B0-----:R-:W2:Y:S01]  /*08d0*/  LDS R18, [R11+0x4] ;  /* 0x000004000b127984 */ /* 0x001ea20000000800 */
[----:B-1----:R-:W0:Y:S03]  /*08e0*/  LDC.64 R8, c[0x0][0x390] ;  /* 0x0000e400ff087b82 */ /* 0x002e260000000a00 */
[----:B------:R-:W5:Y:S04]  /*08f0*/  LDS R21, [R11+0x48] ;  /* 0x000048000b157984 */ /* 0x000f680000000800 */
[----:B------:R-:W1:Y:S04]  /*0900*/  LDS R20, [R11+0x4c] ;  /* 0x00004c000b147984 */ /* 0x000e680000000800 */
[----:B------:R-:W1:Y:S04]  /*0910*/  LDS R23, [R11+0x50] ;  /* 0x000050000b177984 */ /* 0x000e680000000800 */
[----:B------:R-:W1:Y:S04]  /*0920*/  LDS R19, [R11+0x90] ;  /* 0x000090000b137984 */ /* 0x000e680000000800 */
[----:B------:R-:W1:Y:S04]  /*0930*/  LDS R16, [R11+0x94] ;  /* 0x000094000b107984 */ /* 0x000e680000000800 */
[----:B------:R-:W1:Y:S01]  /*0940*/  LDS R17, [R11+0x98] ;  /* 0x000098000b117984 */ /* 0x000e620000000800 */
[----:B---3--:R-:W-:Y:S01]  /*0950*/  FFMA R3, R0, R3, RZ ;  /* 0x0000000300037223 */ /* 0x008fe200000000ff */
[----:B------:R-:W-:-:S03]  /*0960*/  MOV R0, UR4 ;  /* 0x0000000400007c02 */ /* 0x000fc60008000f00 */
[----:B--2---:R-:W-:Y:S02]  /*0970*/  FFMA R3, R18, R4, R3 ;  /* 0x0000000412037223 */ /* 0x004fe40000000003 */
[----:B------:R-:W-:Y:S02]  /*0980*/  IMAD R13, R0, UR10, R13 ;  /* 0x0000000a000d7c24 */ /* 0x000fe4000f8e020d */
[----:B----4-:R-:W-:Y:S02]  /*0990*/  FFMA R2, R28, R2, R3 ;  /* 0x000000021c027223 */ /* 0x010fe40000000003 */
[----:B------:R-:W-:Y:S02]  /*09a0*/  IMAD R13, R13, UR11, R10 ;  /* 0x0000000b0d0d7c24 */ /* 0x000fe4000f8e020a */
[----:B-----5:R-:W-:Y:S02]  /*09b0*/  FFMA R5, R21, R5, R2 ;  /* 0x0000000515057223 */ /* 0x020fe40000000002 */
[----:B0-----:R-:W-:-:S04]  /*09c0*/  IMAD.WIDE R8, R13, 0x4, R8 ;  /* 0x000000040d087825 */ /* 0x001fc800078e0208 */
[----:B-1----:R-:W-:-:S04]  /*09d0*/  FFMA R6, R20, R6, R5 ;  /* 0x0000000614067223 */ /* 0x002fc80000000005 */
[----:B------:R-:W-:-:S04]  /*09e0*/  FFMA R6, R23, R7, R6 ;  /* 0x0000000717067223 */ /* 0x000fc80000000006 */
[----:B------:R-:W-:-:S04]  /*09f0*/  FFMA R19, R19, R12, R6 ;  /* 0x0000000c13137223 */ /* 0x000fc80000000006 */
[----:B------:R-:W-:-:S04]  /*0a00*/  FFMA R16, R16, R15, R19 ;  /* 0x0000000f10107223 */ /* 0x000fc80000000013 */
[----:B------:R-:W-:-:S05]  /*0a10*/  FFMA R17, R17, R14, R16 ;  /* 0x0000000e11117223 */ /* 0x000fca0000000010 */
[----:B------:R-:W-:Y:S01]  /*0a20*/  STG.E desc[UR8][R8.64], R17 ;  /* 0x0000001108007986 */ /* 0x000fe2000c101908 */
[----:B------:R-:W-:Y:S05]  /*0a30*/  EXIT ;  /* 0x000000000000794d */ /* 0x000fea0003800000 */
.L_x_2:
[----:B------:R-:W-:-:S00]  /*0a40*/  BRA `(.L_x_2) ;  /* 0xfffffffc00fc7947 */ /* 0x000fc0000383ffff */
[----:B------:R-:W-:-:S00]  /*0a50*/  NOP ;  /* 0x0000000000007918 */ /* 0x000fc00000000000 */
        /* <DEDUP_REMOVED lines=10> */
.L_x_3:


//--------------------- .nv.shared._Z13conv2DForwardPfS_S_iiiii --------------------------
	.section	.nv.shared._Z13conv2DForwardPfS_S_iiiii,"aw",@nobits
	.sectionflags	@""
	.align	4
.nv.shared._Z13conv2DForwardPfS_S_iiiii:
	.zero		2320


//--------------------- .nv.shared.reserved.0     --------------------------
	.section	.nv.shared.reserved.0,"aw",@nobits
	.weak		__nv_reservedSMEM_offset_0_alias
	.size		__nv_reservedSMEM_offset_0_alias, 0, 64
	.other		__nv_reservedSMEM_offset_0_alias,@"STO_CUDA_RESERVED_SHARED STV_DEFAULT"
__nv_reservedSMEM_offset_0_alias:
	.zero		0
	.zero		64


//--------------------- .nv.constant0._Z13conv2DForwardPfS_S_iiiii --------------------------
	.section	.nv.constant0._Z13conv2DForwardPfS_S_iiiii,"a",@progbits
	.sectionflags	@""
	.align	4
.nv.constant0._Z13conv2DForwardPfS_S_iiiii:
	.zero		940


//--------------------- SYMBOLS --------------------------

	.type		.nv.reservedSmem.offset0,@object
	.size		.nv.reservedSmem.offset0,0x4
	.type		.nv.reservedSmem.cap,@object
	.size		.nv.reservedSmem.cap,0x4
